	.headerflags	@"EF_CUDA_TEXMODE_UNIFIED EF_CUDA_64BIT_ADDRESS EF_CUDA_ACCELERATORS EF_CUDA_SM90 EF_CUDA_VIRTUAL_SM(EF_CUDA_SM90)"
	.elftype	@"ET_EXEC"


//--------------------- .nv.info                  --------------------------
	.section	.nv.info,"",@"SHT_CUDA_INFO"
	.align	4


	//----- nvinfo : EIATTR_REGCOUNT
	.align		4
        /*0000*/ 	.byte	0x04, 0x2f
        /*0002*/ 	.short	(.L_3 - .L_2)
	.align		4
.L_2:
        /*0004*/ 	.word	index@(triton_poi_fused__native_batch_norm_legit_no_training_add_relu_42)
        /*0008*/ 	.word	0x00000020


	//----- nvinfo : EIATTR_MIN_STACK_SIZE
	.align		4
.L_3:
        /*000c*/ 	.byte	0x04, 0x12
        /*000e*/ 	.short	(.L_5 - .L_4)
	.align		4
.L_4:
        /*0010*/ 	.word	index@(triton_poi_fused__native_batch_norm_legit_no_training_add_relu_42)
        /*0014*/ 	.word	0x00000000


	//----- nvinfo : EIATTR_FRAME_SIZE
	.align		4
.L_5:
        /*0018*/ 	.byte	0x04, 0x11
        /*001a*/ 	.short	(.L_7 - .L_6)
	.align		4
.L_6:
        /*001c*/ 	.word	index@(triton_poi_fused__native_batch_norm_legit_no_training_add_relu_42)
        /*0020*/ 	.word	0x00000000


	//----- nvinfo : EIATTR_MIN_STACK_SIZE
	.align		4
.L_7:
        /*0024*/ 	.byte	0x04, 0x12
        /*0026*/ 	.short	(.L_9 - .L_8)
	.align		4
.L_8:
        /*0028*/ 	.word	index@(triton_poi_fused__native_batch_norm_legit_no_training_add_relu_42)
        /*002c*/ 	.word	0x00000000
.L_9:


//--------------------- .nv.info.triton_poi_fused__native_batch_norm_legit_no_training_add_relu_42 --------------------------
	.section	.nv.info.triton_poi_fused__native_batch_norm_legit_no_training_add_relu_42,"",@"SHT_CUDA_INFO"
	.sectionflags	@""
	.align	4


	//----- nvinfo : EIATTR_CUDA_API_VERSION
	.align		4
        /*0000*/ 	.byte	0x04, 0x37
        /*0002*/ 	.short	(.L_11 - .L_10)
.L_10:
        /*0004*/ 	.word	0x0000007c


	//----- nvinfo : EIATTR_KPARAM_INFO
	.align		4
.L_11:
        /*0008*/ 	.byte	0x04, 0x17
        /*000a*/ 	.short	(.L_13 - .L_12)
.L_12:
        /*000c*/ 	.word	0x00000000
        /*0010*/ 	.short	0x000b
        /*0012*/ 	.short	0x0058
        /*0014*/ 	.byte	0x00, 0xf0, 0x11, 0x00


	//----- nvinfo : EIATTR_KPARAM_INFO
	.align		4
.L_13:
        /*0018*/ 	.byte	0x04, 0x17
        /*001a*/ 	.short	(.L_15 - .L_14)
.L_14:
        /*001c*/ 	.word	0x00000000
        /*0020*/ 	.short	0x000a
        /*0022*/ 	.short	0x0050
        /*0024*/ 	.byte	0x00, 0xf4, 0x21, 0x00


	//----- nvinfo : EIATTR_KPARAM_INFO
	.align		4
.L_15:
        /*0028*/ 	.byte	0x04, 0x17
        /*002a*/ 	.short	(.L_17 - .L_16)
.L_16:
        /*002c*/ 	.word	0x00000000
        /*0030*/ 	.short	0x0009
        /*0032*/ 	.short	0x0048
        /*0034*/ 	.byte	0x00, 0xf4, 0x21, 0x00


	//----- nvinfo : EIATTR_KPARAM_INFO
	.align		4
.L_17:
        /*0038*/ 	.byte	0x04, 0x17
        /*003a*/ 	.short	(.L_19 - .L_18)
.L_18:
        /*003c*/ 	.word	0x00000000
        /*0040*/ 	.short	0x0008
        /*0042*/ 	.short	0x0040
        /*0044*/ 	.byte	0x00, 0xf4, 0x21, 0x00


	//----- nvinfo : EIATTR_KPARAM_INFO
	.align		4
.L_19:
        /*0048*/ 	.byte	0x04, 0x17
        /*004a*/ 	.short	(.L_21 - .L_20)
.L_20:
        /*004c*/ 	.word	0x00000000
        /*0050*/ 	.short	0x0007
        /*0052*/ 	.short	0x0038
        /*0054*/ 	.byte	0x00, 0xf4, 0x21, 0x00


	//----- nvinfo : EIATTR_KPARAM_INFO
	.align		4
.L_21:
        /*0058*/ 	.byte	0x04, 0x17
        /*005a*/ 	.short	(.L_23 - .L_22)
.L_22:
        /*005c*/ 	.word	0x00000000
        /*0060*/ 	.short	0x0006
        /*0062*/ 	.short	0x0030
        /*0064*/ 	.byte	0x00, 0xf4, 0x21, 0x00


	//----- nvinfo : EIATTR_KPARAM_INFO
	.align		4
.L_23:
        /*0068*/ 	.byte	0x04, 0x17
        /*006a*/ 	.short	(.L_25 - .L_24)
.L_24:
        /*006c*/ 	.word	0x00000000
        /*0070*/ 	.short	0x0005
        /*0072*/ 	.short	0x0028
        /*0074*/ 	.byte	0x00, 0xf4, 0x21, 0x00


	//----- nvinfo : EIATTR_KPARAM_INFO
	.align		4
.L_25:
        /*0078*/ 	.byte	0x04, 0x17
        /*007a*/ 	.short	(.L_27 - .L_26)
.L_26:
        /*007c*/ 	.word	0x00000000
        /*0080*/ 	.short	0x0004
        /*0082*/ 	.short	0x0020
        /*0084*/ 	.byte	0x00, 0xf4, 0x21, 0x00


	//----- nvinfo : EIATTR_KPARAM_INFO
	.align		4
.L_27:
        /*0088*/ 	.byte	0x04, 0x17
        /*008a*/ 	.short	(.L_29 - .L_28)
.L_28:
        /*008c*/ 	.word	0x00000000
        /*0090*/ 	.short	0x0003
        /*0092*/ 	.short	0x0018
        /*0094*/ 	.byte	0x00, 0xf4, 0x21, 0x00


	//----- nvinfo : EIATTR_KPARAM_INFO
	.align		4
.L_29:
        /*0098*/ 	.byte	0x04, 0x17
        /*009a*/ 	.short	(.L_31 - .L_30)
.L_30:
        /*009c*/ 	.word	0x00000000
        /*00a0*/ 	.short	0x0002
        /*00a2*/ 	.short	0x0010
        /*00a4*/ 	.byte	0x00, 0xf4, 0x21, 0x00


	//----- nvinfo : EIATTR_KPARAM_INFO
	.align		4
.L_31:
        /*00a8*/ 	.byte	0x04, 0x17
        /*00aa*/ 	.short	(.L_33 - .L_32)
.L_32:
        /*00ac*/ 	.word	0x00000000
        /*00b0*/ 	.short	0x0001
        /*00b2*/ 	.short	0x0008
        /*00b4*/ 	.byte	0x00, 0xf4, 0x21, 0x00


	//----- nvinfo : EIATTR_KPARAM_INFO
	.align		4
.L_33:
        /*00b8*/ 	.byte	0x04, 0x17
        /*00ba*/ 	.short	(.L_35 - .L_34)
.L_34:
        /*00bc*/ 	.word	0x00000000
        /*00c0*/ 	.short	0x0000
        /*00c2*/ 	.short	0x0000
        /*00c4*/ 	.byte	0x00, 0xf4, 0x21, 0x00


	//----- nvinfo : EIATTR_SPARSE_MMA_MASK
	.align		4
.L_35:
        /*00c8*/ 	.byte	0x03, 0x50
        /*00ca*/ 	.short	0x0000


	//----- nvinfo : EIATTR_MAXREG_COUNT
	.align		4
        /*00cc*/ 	.byte	0x03, 0x1b
        /*00ce*/ 	.short	0x00ff


	//----- nvinfo : EIATTR_EXIT_INSTR_OFFSETS
	.align		4
        /*00d0*/ 	.byte	0x04, 0x1c
        /*00d2*/ 	.short	(.L_37 - .L_36)


	//   ....[0]....
.L_36:
        /*00d4*/ 	.word	0x00000680


	//----- nvinfo : EIATTR_REQNTID
	.align		4
.L_37:
        /*00d8*/ 	.byte	0x04, 0x10
        /*00da*/ 	.short	(.L_39 - .L_38)
.L_38:
        /*00dc*/ 	.word	0x00000080
        /*00e0*/ 	.word	0x00000001
        /*00e4*/ 	.word	0x00000001


	//----- nvinfo : EIATTR_CBANK_PARAM_SIZE
	.align		4
.L_39:
        /*00e8*/ 	.byte	0x03, 0x19
        /*00ea*/ 	.short	0x005c


	//----- nvinfo : EIATTR_PARAM_CBANK
	.align		4
        /*00ec*/ 	.byte	0x04, 0x0a
        /*00ee*/ 	.short	(.L_41 - .L_40)
	.align		4
.L_40:
        /*00f0*/ 	.word	index@(.nv.constant0.triton_poi_fused__native_batch_norm_legit_no_training_add_relu_42)
        /*00f4*/ 	.short	0x0210
        /*00f6*/ 	.short	0x005c


	//----- nvinfo : EIATTR_SW_WAR
	.align		4
.L_41:
        /*00f8*/ 	.byte	0x04, 0x36
        /*00fa*/ 	.short	(.L_43 - .L_42)
.L_42:
        /*00fc*/ 	.word	0x00000008
.L_43:


//--------------------- .nv.callgraph             --------------------------
	.section	.nv.callgraph,"",@"SHT_CUDA_CALLGRAPH"
	.align	4
	.sectionentsize	8
	.align		4
        /*0000*/ 	.word	0x00000000
	.align		4
        /*0004*/ 	.word	0xffffffff
	.align		4
        /*0008*/ 	.word	0x00000000
	.align		4
        /*000c*/ 	.word	0xfffffffe
	.align		4
        /*0010*/ 	.word	0x00000000
	.align		4
        /*0014*/ 	.word	0xfffffffd
	.align		4
        /*0018*/ 	.word	0x00000000
	.align		4
        /*001c*/ 	.word	0xfffffffc


//--------------------- .nv.constant4             --------------------------
	.section	.nv.constant4,"a",@progbits
	.align	8
	.align		8
.nv.constant4:
        /*0000*/ 	.dword	_$_str
	.align		8
        /*0008*/ 	.dword	_$_str_$_2


//--------------------- .text.triton_poi_fused__native_batch_norm_legit_no_training_add_relu_42 --------------------------
	.section	.text.triton_poi_fused__native_batch_norm_legit_no_training_add_relu_42,"ax",@progbits
	.align	128
        .global         triton_poi_fused__native_batch_norm_legit_no_training_add_relu_42
        .type           triton_poi_fused__native_batch_norm_legit_no_training_add_relu_42,@function
        .size           triton_poi_fused__native_batch_norm_legit_no_training_add_relu_42,(.L_x_1 - triton_poi_fused__native_batch_norm_legit_no_training_add_relu_42)
        .other          triton_poi_fused__native_batch_norm_legit_no_training_add_relu_42,@"STO_CUDA_ENTRY STV_DEFAULT"
triton_poi_fused__native_batch_norm_legit_no_training_add_relu_42:
.text.triton_poi_fused__native_batch_norm_legit_no_training_add_relu_42:
[----:B------:R-:W-:Y:S01]  /*0000*/  LDC R1, c[0x0][0x28] ;  /* 0x00000a00ff017b82 */ /* 0x000fe20000000800 */
[----:B------:R-:W1:Y:S07]  /*0010*/  S2R R0, SR_TID.X ;  /* 0x0000000000007919 */ /* 0x000e6e0000002100 */
[----:B------:R-:W2:Y:S01]  /*0020*/  LDC.64 R6, c[0x0][0x228] ;  /* 0x00008a00ff067b82 */ /* 0x000ea20000000a00 */
[----:B------:R-:W-:Y:S01]  /*0030*/  ULDC.64 UR4, c[0x0][0x208] ;  /* 0x0000820000047ab9 */ /* 0x000fe20000000a00 */
[----:B------:R-:W3:Y:S06]  /*0040*/  S2R R5, SR_CTAID.X ;  /* 0x0000000000057919 */ /* 0x000eec0000002500 */
[----:B------:R-:W4:Y:S08]  /*0050*/  LDC.64 R12, c[0x0][0x218] ;  /* 0x00008600ff0c7b82 */ /* 0x000f300000000a00 */
[----:B------:R-:W5:Y:S08]  /*0060*/  LDC.64 R14, c[0x0][0x240] ;  /* 0x00009000ff0e7b82 */ /* 0x000f700000000a00 */
[----:B------:R-:W4:Y:S01]  /*0070*/  LDC.64 R16, c[0x0][0x220] ;  /* 0x00008800ff107b82 */ /* 0x000f220000000a00 */
[----:B-1----:R-:W-:-:S07]  /*0080*/  SHF.L.U32 R0, R0, 0x1, RZ ;  /* 0x0000000100007819 */ /* 0x002fce00000006ff */
[----:B------:R-:W1:Y:S01]  /*0090*/  LDC.64 R18, c[0x0][0x248] ;  /* 0x00009200ff127b82 */ /* 0x000e620000000a00 */
[----:B---3--:R-:W-:Y:S02]  /*00a0*/  SHF.R.S32.HI R3, RZ, 0x17, R5 ;  /* 0x00000017ff037819 */ /* 0x008fe40000011405 */
[----:B------:R-:W-:Y:S02]  /*00b0*/  LOP3.LUT R0, R0, 0xfe, RZ, 0xc0, !PT ;  /* 0x000000fe00007812 */ /* 0x000fe400078ec0ff */
[----:B------:R-:W-:-:S03]  /*00c0*/  SGXT R3, R3, 0x1 ;  /* 0x000000010303781a */ /* 0x000fc60000000200 */
[----:B------:R-:W3:Y:S01]  /*00d0*/  LDC.64 R8, c[0x0][0x238] ;  /* 0x00008e00ff087b82 */ /* 0x000ee20000000a00 */
[----:B------:R-:W-:-:S04]  /*00e0*/  LEA R0, R5, R0, 0x8 ;  /* 0x0000000005007211 */ /* 0x000fc800078e40ff */
[----:B------:R-:W-:-:S03]  /*00f0*/  LEA.HI R4, R3, R0, RZ, 0xb ;  /* 0x0000000003047211 */ /* 0x000fc600078f58ff */
[----:B------:R-:W1:Y:S01]  /*0100*/  LDC.64 R2, c[0x0][0x250] ;  /* 0x00009400ff027b82 */ /* 0x000e620000000a00 */
[----:B------:R-:W-:-:S04]  /*0110*/  LOP3.LUT R21, R4, 0xfffff800, RZ, 0xc0, !PT ;  /* 0xfffff80004157812 */ /* 0x000fc800078ec0ff */
[----:B------:R-:W-:-:S03]  /*0120*/  IADD3 R21, R0, -R21, RZ ;  /* 0x8000001500157210 */ /* 0x000fc60007ffe0ff */
[----:B------:R-:W3:Y:S02]  /*0130*/  LDC.64 R22, c[0x0][0x230] ;  /* 0x00008c00ff167b82 */ /* 0x000ee40000000a00 */
[----:B--2---:R-:W-:-:S06]  /*0140*/  IMAD.WIDE R6, R21, 0x4, R6 ;  /* 0x0000000415067825 */ /* 0x004fcc00078e0206 */
[----:B------:R-:W2:Y:S01]  /*0150*/  LDG.E.EL.64 R6, desc[UR4][R6.64] ;  /* 0x0000000406067981 */ /* 0x000ea2000c2e1b00 */
[----:B------:R-:W3:Y:S01]  /*0160*/  LDC.64 R10, c[0x0][0x258] ;  /* 0x00009600ff0a7b82 */ /* 0x000ee20000000a00 */
[----:B01----:R-:W-:-:S07]  /*0170*/  IMAD.WIDE R2, R21, 0x4, R2 ;  /* 0x0000000415027825 */ /* 0x003fce00078e0202 */
[----:B------:R-:W0:Y:S01]  /*0180*/  LDC.64 R4, c[0x0][0x260] ;  /* 0x00009800ff047b82 */ /* 0x000e220000000a00 */
[----:B------:R-:W2:Y:S01]  /*0190*/  LDG.E.EL.64 R2, desc[UR4][R2.64] ;  /* 0x0000000402027981 */ /* 0x000ea2000c2e1b00 */
[----:B----4-:R-:W-:-:S04]  /*01a0*/  IMAD.WIDE R12, R0, 0x4, R12 ;  /* 0x00000004000c7825 */ /* 0x010fc800078e020c */
[----:B-----5:R-:W-:Y:S02]  /*01b0*/  IMAD.WIDE R14, R0, 0x4, R14 ;  /* 0x00000004000e7825 */ /* 0x020fe400078e020e */
[----:B------:R-:W4:Y:S02]  /*01c0*/  LDG.E.64 R12, desc[UR4][R12.64] ;  /* 0x000000040c0c7981 */ /* 0x000f24000c1e1b00 */
[C---:B------:R-:W-:Y:S02]  /*01d0*/  IMAD.WIDE R16, R21.reuse, 0x4, R16 ;  /* 0x0000000415107825 */ /* 0x040fe400078e0210 */
[----:B------:R-:W5:Y:S02]  /*01e0*/  LDG.E.64 R14, desc[UR4][R14.64] ;  /* 0x000000040e0e7981 */ /* 0x000f64000c1e1b00 */
[C---:B------:R-:W-:Y:S02]  /*01f0*/  IMAD.WIDE R18, R21.reuse, 0x4, R18 ;  /* 0x0000000415127825 */ /* 0x040fe400078e0212 */
[----:B------:R-:W4:Y:S02]  /*0200*/  LDG.E.EL.64 R16, desc[UR4][R16.64] ;  /* 0x0000000410107981 */ /* 0x000f24000c2e1b00 */
[----:B---3--:R-:W-:-:S02]  /*0210*/  IMAD.WIDE R24, R21, 0x4, R8 ;  /* 0x0000000415187825 */ /* 0x008fc400078e0208 */
[----:B------:R-:W5:Y:S02]  /*0220*/  LDG.E.EL.64 R18, desc[UR4][R18.64] ;  /* 0x0000000412127981 */ /* 0x000f64000c2e1b00 */
[----:B------:R-:W-:-:S04]  /*0230*/  IMAD.WIDE R22, R21, 0x4, R22 ;  /* 0x0000000415167825 */ /* 0x000fc800078e0216 */
[C---:B------:R-:W-:Y:S02]  /*0240*/  IMAD.WIDE R10, R21.reuse, 0x4, R10 ;  /* 0x00000004150a7825 */ /* 0x040fe400078e020a */
[----:B------:R-:W3:Y:S02]  /*0250*/  LDG.E.EL.64 R22, desc[UR4][R22.64] ;  /* 0x0000000416167981 */ /* 0x000ee4000c2e1b00 */
[----:B0-----:R-:W-:Y:S02]  /*0260*/  IMAD.WIDE R8, R21, 0x4, R4 ;  /* 0x0000000415087825 */ /* 0x001fe400078e0204 */
[----:B------:R0:W3:Y:S04]  /*0270*/  LDG.E.EL.64 R4, desc[UR4][R24.64] ;  /* 0x0000000418047981 */ /* 0x0000e8000c2e1b00 */
[----:B------:R-:W3:Y:S04]  /*0280*/  LDG.E.EL.64 R10, desc[UR4][R10.64] ;  /* 0x000000040a0a7981 */ /* 0x000ee8000c2e1b00 */
[----:B------:R-:W3:Y:S01]  /*0290*/  LDG.E.EL.64 R8, desc[UR4][R8.64] ;  /* 0x0000000408087981 */ /* 0x000ee2000c2e1b00 */
[----:B--2---:R-:W-:Y:S01]  /*02a0*/  FADD R6, R6, 9.9999997473787516356e-06 ;  /* 0x3727c5ac06067421 */ /* 0x004fe20000000000 */
[----:B------:R-:W-:-:S05]  /*02b0*/  FADD R7, R7, 9.9999997473787516356e-06 ;  /* 0x3727c5ac07077421 */ /* 0x000fca0000000000 */
[----:B------:R-:W1:Y:S01]  /*02c0*/  MUFU.SQRT R6, R6 ;  /* 0x0000000600067308 */ /* 0x000e620000002000 */
[----:B------:R-:W-:Y:S01]  /*02d0*/  FADD R20, R2, 9.9999997473787516356e-06 ;  /* 0x3727c5ac02147421 */ /* 0x000fe20000000000 */
[----:B------:R-:W-:-:S06]  /*02e0*/  FADD R3, R3, 9.9999997473787516356e-06 ;  /* 0x3727c5ac03037421 */ /* 0x000fcc0000000000 */
[----:B------:R-:W2:Y:S08]  /*02f0*/  MUFU.SQRT R21, R7 ;  /* 0x0000000700157308 */ /* 0x000eb00000002000 */
[----:B------:R-:W4:Y:S01]  /*0300*/  MUFU.SQRT R26, R20 ;  /* 0x00000014001a7308 */ /* 0x000f220000002000 */
[----:B-1----:R-:W-:-:S07]  /*0310*/  FSETP.GT.AND P6, PT, R6, 8.50705917302346158658e+37, PT ;  /* 0x7e8000000600780b */ /* 0x002fce0003fc4000 */
[----:B0-----:R-:W0:Y:S01]  /*0320*/  MUFU.SQRT R25, R3 ;  /* 0x0000000300197308 */ /* 0x001e220000002000 */
[----:B------:R-:W-:Y:S01]  /*0330*/  HFMA2.MMA R2, -RZ, RZ, 1.625, 0 ;  /* 0x3e800000ff027435 */ /* 0x000fe200000001ff */
[----:B------:R-:W-:Y:S02]  /*0340*/  FSETP.GEU.AND P5, PT, R6, 1.175494350822287508e-38, PT ;  /* 0x008000000600780b */ /* 0x000fe40003fae000 */
[C---:B--2---:R-:W-:Y:S02]  /*0350*/  FSETP.GT.AND P4, PT, R21.reuse, 8.50705917302346158658e+37, PT ;  /* 0x7e8000001500780b */ /* 0x044fe40003f84000 */
[C---:B----4-:R-:W-:Y:S02]  /*0360*/  FSETP.GT.AND P3, PT, R26.reuse, 8.50705917302346158658e+37, PT ;  /* 0x7e8000001a00780b */ /* 0x050fe40003f64000 */
[----:B------:R-:W-:Y:S01]  /*0370*/  FSETP.GEU.AND P0, PT, R26, 1.175494350822287508e-38, PT ;  /* 0x008000001a00780b */ /* 0x000fe20003f0e000 */
[----:B------:R-:W-:Y:S01]  /*0380*/  @P6 FMUL R6, R6, 0.25 ;  /* 0x3e80000006066820 */ /* 0x000fe20000400000 */
[----:B------:R-:W-:-:S02]  /*0390*/  FSETP.GEU.AND P2, PT, R21, 1.175494350822287508e-38, PT ;  /* 0x008000001500780b */ /* 0x000fc40003f4e000 */
[C---:B0-----:R-:W-:Y:S02]  /*03a0*/  FSETP.GT.AND P1, PT, R25.reuse, 8.50705917302346158658e+37, PT ;  /* 0x7e8000001900780b */ /* 0x041fe40003f24000 */
[----:B------:R-:W-:Y:S02]  /*03b0*/  FSEL R3, R2, 1, P6 ;  /* 0x3f80000002037808 */ /* 0x000fe40003000000 */
[----:B------:R-:W-:Y:S01]  /*03c0*/  FSETP.GEU.AND P6, PT, R25, 1.175494350822287508e-38, PT ;  /* 0x008000001900780b */ /* 0x000fe20003fce000 */
[----:B------:R-:W-:Y:S02]  /*03d0*/  @!P5 FMUL R6, R6, 16777216 ;  /* 0x4b8000000606d820 */ /* 0x000fe40000400000 */
[----:B------:R-:W-:Y:S01]  /*03e0*/  @P3 FMUL R26, R26, 0.25 ;  /* 0x3e8000001a1a3820 */ /* 0x000fe20000400000 */
[----:B------:R-:W-:Y:S01]  /*03f0*/  @P4 FMUL R21, R21, 0.25 ;  /* 0x3e80000015154820 */ /* 0x000fe20000400000 */
[----:B------:R-:W0:Y:S02]  /*0400*/  MUFU.RCP R20, R6 ;  /* 0x0000000600147308 */ /* 0x000e240000001000 */
[----:B------:R-:W-:Y:S01]  /*0410*/  @!P0 FMUL R26, R26, 16777216 ;  /* 0x4b8000001a1a8820 */ /* 0x000fe20000400000 */
[----:B------:R-:W-:Y:S01]  /*0420*/  @!P2 FMUL R21, R21, 16777216 ;  /* 0x4b8000001515a820 */ /* 0x000fe20000400000 */
[----:B------:R-:W-:-:S04]  /*0430*/  @P1 FMUL R25, R25, 0.25 ;  /* 0x3e80000019191820 */ /* 0x000fc80000400000 */
[----:B------:R-:W-:Y:S01]  /*0440*/  @!P6 FMUL R25, R25, 16777216 ;  /* 0x4b8000001919e820 */ /* 0x000fe20000400000 */
[----:B------:R-:W1:Y:S01]  /*0450*/  MUFU.RCP R7, R26 ;  /* 0x0000001a00077308 */ /* 0x000e620000001000 */
[----:B------:R-:W-:Y:S01]  /*0460*/  @!P5 FMUL R3, R3, 16777216 ;  /* 0x4b8000000303d820 */ /* 0x000fe20000400000 */
[----:B------:R-:W-:-:S06]  /*0470*/  FSEL R28, R2, 1, P3 ;  /* 0x3f800000021c7808 */ /* 0x000fcc0001800000 */
[----:B------:R-:W2:Y:S01]  /*0480*/  MUFU.RCP R21, R21 ;  /* 0x0000001500157308 */ /* 0x000ea20000001000 */
[----:B------:R-:W-:-:S07]  /*0490*/  FSEL R24, R2, 1, P4 ;  /* 0x3f80000002187808 */ /* 0x000fce0002000000 */
[----:B------:R-:W4:Y:S01]  /*04a0*/  MUFU.RCP R6, R25 ;  /* 0x0000001900067308 */ /* 0x000f220000001000 */
[----:B------:R-:W-:Y:S01]  /*04b0*/  FSEL R27, R2, 1, P1 ;  /* 0x3f800000021b7808 */ /* 0x000fe20000800000 */
[----:B0-----:R-:W-:Y:S01]  /*04c0*/  FMUL R20, R20, R3 ;  /* 0x0000000314147220 */ /* 0x001fe20000400000 */
[----:B------:R-:W-:Y:S01]  /*04d0*/  @!P0 FMUL R28, R28, 16777216 ;  /* 0x4b8000001c1c8820 */ /* 0x000fe20000400000 */
[----:B------:R-:W0:Y:S01]  /*04e0*/  LDC.64 R2, c[0x0][0x210] ;  /* 0x00008400ff027b82 */ /* 0x000e220000000a00 */
[----:B------:R-:W-:Y:S01]  /*04f0*/  @!P2 FMUL R24, R24, 16777216 ;  /* 0x4b8000001818a820 */ /* 0x000fe20000400000 */
[----:B------:R-:W-:Y:S01]  /*0500*/  @!P6 FMUL R27, R27, 16777216 ;  /* 0x4b8000001b1be820 */ /* 0x000fe20000400000 */
[----:B-1----:R-:W-:Y:S01]  /*0510*/  FMUL R7, R7, R28 ;  /* 0x0000001c07077220 */ /* 0x002fe20000400000 */
[----:B------:R-:W-:Y:S01]  /*0520*/  FADD R29, R12, -R16 ;  /* 0x800000100c1d7221 */ /* 0x000fe20000000000 */
[----:B-----5:R-:W-:Y:S01]  /*0530*/  FADD R14, R14, -R18 ;  /* 0x800000120e0e7221 */ /* 0x020fe20000000000 */
[----:B--2---:R-:W-:Y:S01]  /*0540*/  FMUL R21, R21, R24 ;  /* 0x0000001815157220 */ /* 0x004fe20000400000 */
[----:B------:R-:W-:Y:S01]  /*0550*/  FADD R12, R13, -R17 ;  /* 0x800000110d0c7221 */ /* 0x000fe20000000000 */
[----:B------:R-:W-:Y:S01]  /*0560*/  FADD R15, R15, -R19 ;  /* 0x800000130f0f7221 */ /* 0x000fe20000000000 */
[----:B------:R-:W-:Y:S01]  /*0570*/  FMUL R29, R20, R29 ;  /* 0x0000001d141d7220 */ /* 0x000fe20000400000 */
[----:B------:R-:W-:Y:S01]  /*0580*/  FMUL R7, R7, R14 ;  /* 0x0000000e07077220 */ /* 0x000fe20000400000 */
[----:B----4-:R-:W-:Y:S01]  /*0590*/  FMUL R6, R6, R27 ;  /* 0x0000001b06067220 */ /* 0x010fe20000400000 */
[----:B------:R-:W-:Y:S01]  /*05a0*/  FMUL R12, R21, R12 ;  /* 0x0000000c150c7220 */ /* 0x000fe20000400000 */
[----:B---3--:R-:W-:Y:S01]  /*05b0*/  FFMA R4, R22, R29, R4 ;  /* 0x0000001d16047223 */ /* 0x008fe20000000004 */
[----:B------:R-:W-:Y:S01]  /*05c0*/  FFMA R7, R10, R7, R8 ;  /* 0x000000070a077223 */ /* 0x000fe20000000008 */
[----:B------:R-:W-:Y:S01]  /*05d0*/  FMUL R6, R6, R15 ;  /* 0x0000000f06067220 */ /* 0x000fe20000400000 */
[----:B------:R-:W-:-:S03]  /*05e0*/  FFMA R5, R23, R12, R5 ;  /* 0x0000000c17057223 */ /* 0x000fc60000000005 */
[----:B------:R-:W-:Y:S01]  /*05f0*/  FFMA R6, R11, R6, R9 ;  /* 0x000000060b067223 */ /* 0x000fe20000000009 */
[C---:B------:R-:W-:Y:S01]  /*0600*/  FSETP.GEU.AND P0, PT, R4.reuse, -R7, PT ;  /* 0x800000070400720b */ /* 0x040fe20003f0e000 */
[----:B------:R-:W-:Y:S02]  /*0610*/  FADD R4, R4, R7 ;  /* 0x0000000704047221 */ /* 0x000fe40000000000 */
[C---:B------:R-:W-:Y:S01]  /*0620*/  FADD R7, R5.reuse, R6 ;  /* 0x0000000605077221 */ /* 0x040fe20000000000 */
[----:B------:R-:W-:Y:S01]  /*0630*/  FSETP.GEU.AND P1, PT, R5, -R6, PT ;  /* 0x800000060500720b */ /* 0x000fe20003f2e000 */
[----:B0-----:R-:W-:Y:S01]  /*0640*/  IMAD.WIDE R2, R0, 0x4, R2 ;  /* 0x0000000400027825 */ /* 0x001fe200078e0202 */
[----:B------:R-:W-:Y:S02]  /*0650*/  FSEL R4, R4, RZ, P0 ;  /* 0x000000ff04047208 */ /* 0x000fe40000000000 */
[----:B------:R-:W-:-:S05]  /*0660*/  FSEL R5, R7, RZ, P1 ;  /* 0x000000ff07057208 */ /* 0x000fca0000800000 */
[----:B------:R-:W-:Y:S01]  /*0670*/  STG.E.64 desc[UR4][R2.64], R4 ;  /* 0x0000000402007986 */ /* 0x000fe2000c101b04 */
[----:B------:R-:W-:Y:S05]  /*0680*/  EXIT ;  /* 0x000000000000794d */ /* 0x000fea0003800000 */
.L_x_0:
[----:B------:R-:W-:-:S00]  /*0690*/  BRA `(.L_x_0) ;  /* 0xfffffffc00fc7947 */ /* 0x000fc0000383ffff */
[----:B------:R-:W-:-:S00]  /*06a0*/  NOP ;  /* 0x0000000000007918 */ /* 0x000fc00000000000 */
        /* <DEDUP_REMOVED lines=13> */
.L_x_1:


//--------------------- .nv.global.init           --------------------------
	.section	.nv.global.init,"aw",@progbits
.nv.global.init:
	.type		_$_str,@object
	.size		_$_str,(_$_str_$_2 - _$_str)
_$_str:
        /*0000*/ 	.byte	0x5f, 0x5f, 0x43, 0x55, 0x44, 0x41, 0x5f, 0x46, 0x54, 0x5a, 0x00
	.type		_$_str_$_2,@object
	.size		_$_str_$_2,(.L_1 - _$_str_$_2)
_$_str_$_2:
        /*000b*/ 	.byte	0x5f, 0x5f, 0x43, 0x55, 0x44, 0x41, 0x5f, 0x50, 0x52, 0x45, 0x43, 0x5f, 0x53, 0x51, 0x52, 0x54
        /*001b*/ 	.byte	0x00
.L_1:


//--------------------- .nv.constant0.triton_poi_fused__native_batch_norm_legit_no_training_add_relu_42 --------------------------
	.section	.nv.constant0.triton_poi_fused__native_batch_norm_legit_no_training_add_relu_42,"a",@progbits
	.sectionflags	@""
	.align	4
.nv.constant0.triton_poi_fused__native_batch_norm_legit_no_training_add_relu_42:
	.zero		620
